	.headerflags	@"EF_CUDA_TEXMODE_UNIFIED EF_CUDA_64BIT_ADDRESS EF_CUDA_ACCELERATORS EF_CUDA_SM90 EF_CUDA_VIRTUAL_SM(EF_CUDA_SM90)"
	.elftype	@"ET_EXEC"


//--------------------- .nv.info                  --------------------------
	.section	.nv.info,"",@"SHT_CUDA_INFO"
	.align	4


	//----- nvinfo : EIATTR_REGCOUNT
	.align		4
        /*0000*/ 	.byte	0x04, 0x2f
        /*0002*/ 	.short	(.L_1 - .L_0)
	.align		4
.L_0:
        /*0004*/ 	.word	index@(triton_poi_fused__softmax_3)
        /*0008*/ 	.word	0x00000010


	//----- nvinfo : EIATTR_MIN_STACK_SIZE
	.align		4
.L_1:
        /*000c*/ 	.byte	0x04, 0x12
        /*000e*/ 	.short	(.L_3 - .L_2)
	.align		4
.L_2:
        /*0010*/ 	.word	index@(triton_poi_fused__softmax_3)
        /*0014*/ 	.word	0x00000000


	//----- nvinfo : EIATTR_FRAME_SIZE
	.align		4
.L_3:
        /*0018*/ 	.byte	0x04, 0x11
        /*001a*/ 	.short	(.L_5 - .L_4)
	.align		4
.L_4:
        /*001c*/ 	.word	index@(triton_poi_fused__softmax_3)
        /*0020*/ 	.word	0x00000000


	//----- nvinfo : EIATTR_MIN_STACK_SIZE
	.align		4
.L_5:
        /*0024*/ 	.byte	0x04, 0x12
        /*0026*/ 	.short	(.L_7 - .L_6)
	.align		4
.L_6:
        /*0028*/ 	.word	index@(triton_poi_fused__softmax_3)
        /*002c*/ 	.word	0x00000000
.L_7:


//--------------------- .nv.info.triton_poi_fused__softmax_3 --------------------------
	.section	.nv.info.triton_poi_fused__softmax_3,"",@"SHT_CUDA_INFO"
	.sectionflags	@""
	.align	4


	//----- nvinfo : EIATTR_CUDA_API_VERSION
	.align		4
        /*0000*/ 	.byte	0x04, 0x37
        /*0002*/ 	.short	(.L_9 - .L_8)
.L_8:
        /*0004*/ 	.word	0x0000007c


	//----- nvinfo : EIATTR_KPARAM_INFO
	.align		4
.L_9:
        /*0008*/ 	.byte	0x04, 0x17
        /*000a*/ 	.short	(.L_11 - .L_10)
.L_10:
        /*000c*/ 	.word	0x00000000
        /*0010*/ 	.short	0x0004
        /*0012*/ 	.short	0x0020
        /*0014*/ 	.byte	0x00, 0xf0, 0x11, 0x00


	//----- nvinfo : EIATTR_KPARAM_INFO
	.align		4
.L_11:
        /*0018*/ 	.byte	0x04, 0x17
        /*001a*/ 	.short	(.L_13 - .L_12)
.L_12:
        /*001c*/ 	.word	0x00000000
        /*0020*/ 	.short	0x0003
        /*0022*/ 	.short	0x0018
        /*0024*/ 	.byte	0x00, 0xf4, 0x21, 0x00


	//----- nvinfo : EIATTR_KPARAM_INFO
	.align		4
.L_13:
        /*0028*/ 	.byte	0x04, 0x17
        /*002a*/ 	.short	(.L_15 - .L_14)
.L_14:
        /*002c*/ 	.word	0x00000000
        /*0030*/ 	.short	0x0002
        /*0032*/ 	.short	0x0010
        /*0034*/ 	.byte	0x00, 0xf4, 0x21, 0x00


	//----- nvinfo : EIATTR_KPARAM_INFO
	.align		4
.L_15:
        /*0038*/ 	.byte	0x04, 0x17
        /*003a*/ 	.short	(.L_17 - .L_16)
.L_16:
        /*003c*/ 	.word	0x00000000
        /*0040*/ 	.short	0x0001
        /*0042*/ 	.short	0x0008
        /*0044*/ 	.byte	0x00, 0xf0, 0x21, 0x00


	//----- nvinfo : EIATTR_KPARAM_INFO
	.align		4
.L_17:
        /*0048*/ 	.byte	0x04, 0x17
        /*004a*/ 	.short	(.L_19 - .L_18)
.L_18:
        /*004c*/ 	.word	0x00000000
        /*0050*/ 	.short	0x0000
        /*0052*/ 	.short	0x0000
        /*0054*/ 	.byte	0x00, 0xf4, 0x21, 0x00


	//----- nvinfo : EIATTR_SPARSE_MMA_MASK
	.align		4
.L_19:
        /*0058*/ 	.byte	0x03, 0x50
        /*005a*/ 	.short	0x0000


	//----- nvinfo : EIATTR_MAXREG_COUNT
	.align		4
        /*005c*/ 	.byte	0x03, 0x1b
        /*005e*/ 	.short	0x00ff


	//----- nvinfo : EIATTR_EXIT_INSTR_OFFSETS
	.align		4
        /*0060*/ 	.byte	0x04, 0x1c
        /*0062*/ 	.short	(.L_21 - .L_20)


	//   ....[0]....
.L_20:
        /*0064*/ 	.word	0x00000420


	//   ....[1]....
        /*0068*/ 	.word	0x00000440


	//----- nvinfo : EIATTR_REQNTID
	.align		4
.L_21:
        /*006c*/ 	.byte	0x04, 0x10
        /*006e*/ 	.short	(.L_23 - .L_22)
.L_22:
        /*0070*/ 	.word	0x00000080
        /*0074*/ 	.word	0x00000001
        /*0078*/ 	.word	0x00000001


	//----- nvinfo : EIATTR_CBANK_PARAM_SIZE
	.align		4
.L_23:
        /*007c*/ 	.byte	0x03, 0x19
        /*007e*/ 	.short	0x0024


	//----- nvinfo : EIATTR_PARAM_CBANK
	.align		4
        /*0080*/ 	.byte	0x04, 0x0a
        /*0082*/ 	.short	(.L_25 - .L_24)
	.align		4
.L_24:
        /*0084*/ 	.word	index@(.nv.constant0.triton_poi_fused__softmax_3)
        /*0088*/ 	.short	0x0210
        /*008a*/ 	.short	0x0024


	//----- nvinfo : EIATTR_SW_WAR
	.align		4
.L_25:
        /*008c*/ 	.byte	0x04, 0x36
        /*008e*/ 	.short	(.L_27 - .L_26)
.L_26:
        /*0090*/ 	.word	0x00000008
.L_27:


//--------------------- .nv.callgraph             --------------------------
	.section	.nv.callgraph,"",@"SHT_CUDA_CALLGRAPH"
	.align	4
	.sectionentsize	8
	.align		4
        /*0000*/ 	.word	0x00000000
	.align		4
        /*0004*/ 	.word	0xffffffff
	.align		4
        /*0008*/ 	.word	0x00000000
	.align		4
        /*000c*/ 	.word	0xfffffffe
	.align		4
        /*0010*/ 	.word	0x00000000
	.align		4
        /*0014*/ 	.word	0xfffffffd
	.align		4
        /*0018*/ 	.word	0x00000000
	.align		4
        /*001c*/ 	.word	0xfffffffc


//--------------------- .text.triton_poi_fused__softmax_3 --------------------------
	.section	.text.triton_poi_fused__softmax_3,"ax",@progbits
	.align	128
        .global         triton_poi_fused__softmax_3
        .type           triton_poi_fused__softmax_3,@function
        .size           triton_poi_fused__softmax_3,(.L_x_1 - triton_poi_fused__softmax_3)
        .other          triton_poi_fused__softmax_3,@"STO_CUDA_ENTRY STV_DEFAULT"
triton_poi_fused__softmax_3:
.text.triton_poi_fused__softmax_3:
[----:B------:R-:W0:Y:S02]  /*0000*/  LDC R1, c[0x0][0x28] ;  /* 0x00000a00ff017b82 */ /* 0x000e240000000800 */
[----:B------:R-:W1:Y:S01]  /*0010*/  S2R R0, SR_TID.X ;  /* 0x0000000000007919 */ /* 0x000e620000002100 */
[----:B------:R-:W2:Y:S01]  /*0020*/  LDC.64 R2, c[0x0][0x210] ;  /* 0x00008400ff027b82 */ /* 0x000ea20000000a00 */
[----:B------:R-:W-:Y:S01]  /*0030*/  ULDC.64 UR4, c[0x0][0x208] ;  /* 0x0000820000047ab9 */ /* 0x000fe20000000a00 */
[----:B------:R-:W3:Y:S06]  /*0040*/  S2R R9, SR_CTAID.X ;  /* 0x0000000000097919 */ /* 0x000eec0000002500 */
[----:B------:R-:W4:Y:S01]  /*0050*/  LDC.64 R6, c[0x0][0x220] ;  /* 0x00008800ff067b82 */ /* 0x000f220000000a00 */
[----:B------:R-:W-:Y:S01]  /*0060*/  CS2R R12, SRZ ;  /* 0x00000000000c7805 */ /* 0x000fe2000001ff00 */
[----:B------:R-:W-:Y:S01]  /*0070*/  ULDC.64 UR6, c[0x0][0x218] ;  /* 0x0000860000067ab9 */ /* 0x000fe20000000a00 */
[----:B-1----:R-:W-:-:S04]  /*0080*/  SHF.L.U32 R0, R0, 0x1, RZ ;  /* 0x0000000100007819 */ /* 0x002fc800000006ff */
[----:B------:R-:W-:-:S04]  /*0090*/  LOP3.LUT R0, R0, 0xfe, RZ, 0xc0, !PT ;  /* 0x000000fe00007812 */ /* 0x000fc800078ec0ff */
[----:B---3--:R-:W-:Y:S02]  /*00a0*/  LEA R5, R9, R0, 0x8 ;  /* 0x0000000009057211 */ /* 0x008fe400078e40ff */
[----:B------:R-:W-:Y:S02]  /*00b0*/  SHF.R.S32.HI R0, RZ, 0x17, R9 ;  /* 0x00000017ff007819 */ /* 0x000fe40000011409 */
[C---:B------:R-:W-:Y:S01]  /*00c0*/  ISETP.GE.AND P0, PT, R5.reuse, 0x200, PT ;  /* 0x000002000500780c */ /* 0x040fe20003f06270 */
[----:B--2---:R-:W-:Y:S01]  /*00d0*/  IMAD.WIDE R2, R5, 0x4, R2 ;  /* 0x0000000405027825 */ /* 0x004fe200078e0202 */
[----:B------:R-:W-:Y:S01]  /*00e0*/  SGXT R0, R0, 0x1 ;  /* 0x000000010000781a */ /* 0x000fe20000000200 */
[----:B------:R-:W1:Y:S03]  /*00f0*/  LDC.64 R8, c[0x0][0x228] ;  /* 0x00008a00ff087b82 */ /* 0x000e660000000a00 */
[----:B------:R-:W-:-:S02]  /*0100*/  LEA.HI R0, R0, R5, RZ, 0x2 ;  /* 0x0000000500007211 */ /* 0x000fc400078f10ff */
[----:B------:R-:W-:Y:S02]  /*0110*/  CS2R R4, SRZ ;  /* 0x0000000000047805 */ /* 0x000fe4000001ff00 */
[----:B------:R-:W-:Y:S01]  /*0120*/  SHF.R.S32.HI R11, RZ, 0x2, R0 ;  /* 0x00000002ff0b7819 */ /* 0x000fe20000011400 */
[----:B------:R-:W-:-:S03]  /*0130*/  HFMA2.MMA R0, -RZ, RZ, 0, 0 ;  /* 0x00000000ff007435 */ /* 0x000fc600000001ff */
[----:B------:R-:W2:Y:S01]  /*0140*/  @!P0 LDG.E.64 R4, desc[UR4][R2.64] ;  /* 0x0000000402048981 */ /* 0x000ea2000c1e1b00 */
[----:B----4-:R-:W-:-:S05]  /*0150*/  IMAD.WIDE R6, R11, 0x4, R6 ;  /* 0x000000040b067825 */ /* 0x010fca00078e0206 */
[----:B------:R-:W3:Y:S04]  /*0160*/  @!P0 LDG.E.EL R13, desc[UR4][R6.64] ;  /* 0x00000004060d8981 */ /* 0x000ee8000c2e1900 */
[----:B------:R4:W5:Y:S01]  /*0170*/  @!P0 LDG.E.EL R0, desc[UR4][R6.64] ;  /* 0x0000000406008981 */ /* 0x000962000c2e1900 */
[----:B-1----:R-:W-:Y:S01]  /*0180*/  IMAD.WIDE R8, R11, 0x4, R8 ;  /* 0x000000040b087825 */ /* 0x002fe200078e0208 */
[----:B------:R-:W-:-:S04]  /*0190*/  MOV R11, RZ ;  /* 0x000000ff000b7202 */ /* 0x000fc80000000f00 */
[----:B------:R-:W5:Y:S04]  /*01a0*/  @!P0 LDG.E.EL R12, desc[UR4][R8.64] ;  /* 0x00000004080c8981 */ /* 0x000f68000c2e1900 */
[----:B------:R-:W5:Y:S01]  /*01b0*/  @!P0 LDG.E.EL R11, desc[UR4][R8.64] ;  /* 0x00000004080b8981 */ /* 0x000f62000c2e1900 */
[----:B------:R-:W1:Y:S02]  /*01c0*/  F2F.F32.F64 R10, UR6 ;  /* 0x00000006000a7d10 */ /* 0x000e640008301000 */
[C---:B-1----:R-:W-:Y:S02]  /*01d0*/  FSETP.GT.AND P1, PT, |R10|.reuse, 8.50705917302346158658e+37, PT ;  /* 0x7e8000000a00780b */ /* 0x042fe40003f24200 */
[----:B------:R-:W-:-:S11]  /*01e0*/  FSETP.GEU.AND P2, PT, |R10|, 1.175494350822287508e-38, PT ;  /* 0x008000000a00780b */ /* 0x000fd60003f4e200 */
[----:B------:R-:W-:-:S04]  /*01f0*/  @P1 FMUL R10, R10, 0.25 ;  /* 0x3e8000000a0a1820 */ /* 0x000fc80000400000 */
[----:B------:R-:W-:-:S04]  /*0200*/  @!P2 FMUL R10, R10, 16777216 ;  /* 0x4b8000000a0aa820 */ /* 0x000fc80000400000 */
[----:B----4-:R-:W3:Y:S01]  /*0210*/  MUFU.RCP R7, R10 ;  /* 0x0000000a00077308 */ /* 0x010ee20000001000 */
[----:B--2---:R-:W-:Y:S01]  /*0220*/  @P1 FMUL R5, R5, 0.25 ;  /* 0x3e80000005051820 */ /* 0x004fe20000400000 */
[----:B------:R-:W-:-:S03]  /*0230*/  @P1 FMUL R4, R4, 0.25 ;  /* 0x3e80000004041820 */ /* 0x000fc60000400000 */
[----:B------:R-:W-:Y:S01]  /*0240*/  @!P2 FMUL R5, R5, 16777216 ;  /* 0x4b8000000505a820 */ /* 0x000fe20000400000 */
[----:B------:R-:W-:-:S04]  /*0250*/  @!P2 FMUL R4, R4, 16777216 ;  /* 0x4b8000000404a820 */ /* 0x000fc80000400000 */
[C---:B---3--:R-:W-:Y:S01]  /*0260*/  FFMA R13, R7.reuse, R4, -R13 ;  /* 0x00000004070d7223 */ /* 0x048fe2000000080d */
[----:B-----5:R-:W-:-:S03]  /*0270*/  FFMA R0, R7, R5, -R0 ;  /* 0x0000000507007223 */ /* 0x020fc60000000800 */
[----:B------:R-:W-:Y:S01]  /*0280*/  FMUL R13, R13, 1.4426950216293334961 ;  /* 0x3fb8aa3b0d0d7820 */ /* 0x000fe20000400000 */
[----:B------:R-:W-:-:S04]  /*0290*/  FMUL R5, R0, 1.4426950216293334961 ;  /* 0x3fb8aa3b00057820 */ /* 0x000fc80000400000 */
[----:B------:R-:W-:Y:S02]  /*02a0*/  FSETP.GEU.AND P3, PT, R13, -126, PT ;  /* 0xc2fc00000d00780b */ /* 0x000fe40003f6e000 */
[----:B------:R-:W-:Y:S02]  /*02b0*/  FSETP.GEU.AND P4, PT, R5, -126, PT ;  /* 0xc2fc00000500780b */ /* 0x000fe40003f8e000 */
[C---:B------:R-:W-:Y:S02]  /*02c0*/  FSETP.GT.AND P1, PT, |R12|.reuse, 8.50705917302346158658e+37, PT ;  /* 0x7e8000000c00780b */ /* 0x040fe40003f24200 */
[C---:B------:R-:W-:Y:S02]  /*02d0*/  FSETP.GT.AND P2, PT, |R11|.reuse, 8.50705917302346158658e+37, PT ;  /* 0x7e8000000b00780b */ /* 0x040fe40003f44200 */
[----:B------:R-:W-:Y:S02]  /*02e0*/  FSETP.GEU.AND P6, PT, |R11|, 1.175494350822287508e-38, PT ;  /* 0x008000000b00780b */ /* 0x000fe40003fce200 */
[----:B------:R-:W-:-:S03]  /*02f0*/  FSETP.GEU.AND P5, PT, |R12|, 1.175494350822287508e-38, PT ;  /* 0x008000000c00780b */ /* 0x000fc60003fae200 */
[----:B------:R-:W-:Y:S02]  /*0300*/  @!P3 FMUL R13, R13, 0.5 ;  /* 0x3f0000000d0db820 */ /* 0x000fe40000400000 */
[----:B------:R-:W-:Y:S02]  /*0310*/  @!P4 FMUL R5, R5, 0.5 ;  /* 0x3f0000000505c820 */ /* 0x000fe40000400000 */
[----:B------:R-:W1:Y:S01]  /*0320*/  MUFU.EX2 R0, R13 ;  /* 0x0000000d00007308 */ /* 0x000e620000000800 */
[----:B------:R-:W-:Y:S01]  /*0330*/  @P1 FMUL R12, R12, 0.25 ;  /* 0x3e8000000c0c1820 */ /* 0x000fe20000400000 */
[----:B------:R-:W-:-:S06]  /*0340*/  @P2 FMUL R11, R11, 0.25 ;  /* 0x3e8000000b0b2820 */ /* 0x000fcc0000400000 */
[----:B------:R-:W2:Y:S01]  /*0350*/  MUFU.EX2 R4, R5 ;  /* 0x0000000500047308 */ /* 0x000ea20000000800 */
[----:B------:R-:W-:Y:S01]  /*0360*/  @!P6 FMUL R11, R11, 16777216 ;  /* 0x4b8000000b0be820 */ /* 0x000fe20000400000 */
[----:B------:R-:W-:-:S06]  /*0370*/  @!P5 FMUL R12, R12, 16777216 ;  /* 0x4b8000000c0cd820 */ /* 0x000fcc0000400000 */
[----:B------:R-:W3:Y:S01]  /*0380*/  MUFU.RCP R9, R11 ;  /* 0x0000000b00097308 */ /* 0x000ee20000001000 */
[----:B-1----:R-:W-:-:S07]  /*0390*/  @!P3 FMUL R0, R0, R0 ;  /* 0x000000000000b220 */ /* 0x002fce0000400000 */
[----:B------:R-:W1:Y:S01]  /*03a0*/  MUFU.RCP R7, R12 ;  /* 0x0000000c00077308 */ /* 0x000e620000001000 */
[----:B--2---:R-:W-:Y:S01]  /*03b0*/  @!P4 FMUL R4, R4, R4 ;  /* 0x000000040404c220 */ /* 0x004fe20000400000 */
[----:B------:R-:W-:-:S03]  /*03c0*/  @P1 FMUL R0, R0, 0.25 ;  /* 0x3e80000000001820 */ /* 0x000fc60000400000 */
[----:B------:R-:W-:Y:S01]  /*03d0*/  @P2 FMUL R4, R4, 0.25 ;  /* 0x3e80000004042820 */ /* 0x000fe20000400000 */
[----:B------:R-:W-:-:S03]  /*03e0*/  @!P5 FMUL R0, R0, 16777216 ;  /* 0x4b8000000000d820 */ /* 0x000fc60000400000 */
[----:B------:R-:W-:-:S04]  /*03f0*/  @!P6 FMUL R4, R4, 16777216 ;  /* 0x4b8000000404e820 */ /* 0x000fc80000400000 */
[----:B---3--:R-:W-:Y:S01]  /*0400*/  FMUL R9, R9, R4 ;  /* 0x0000000409097220 */ /* 0x008fe20000400000 */
[----:B-1----:R-:W-:Y:S01]  /*0410*/  FMUL R8, R7, R0 ;  /* 0x0000000007087220 */ /* 0x002fe20000400000 */
[----:B------:R-:W-:Y:S06]  /*0420*/  @P0 EXIT ;  /* 0x000000000000094d */ /* 0x000fec0003800000 */
[----:B------:R-:W-:Y:S01]  /*0430*/  STG.E.64 desc[UR4][R2.64], R8 ;  /* 0x0000000802007986 */ /* 0x000fe2000c101b04 */
[----:B------:R-:W-:Y:S05]  /*0440*/  EXIT ;  /* 0x000000000000794d */ /* 0x000fea0003800000 */
.L_x_0:
[----:B------:R-:W-:-:S00]  /*0450*/  BRA `(.L_x_0) ;  /* 0xfffffffc00fc7947 */ /* 0x000fc0000383ffff */
[----:B------:R-:W-:-:S00]  /*0460*/  NOP ;  /* 0x0000000000007918 */ /* 0x000fc00000000000 */
        /* <DEDUP_REMOVED lines=9> */
.L_x_1:


//--------------------- .nv.constant0.triton_poi_fused__softmax_3 --------------------------
	.section	.nv.constant0.triton_poi_fused__softmax_3,"a",@progbits
	.sectionflags	@""
	.align	4
.nv.constant0.triton_poi_fused__softmax_3:
	.zero		564
